//
// Generated by NVIDIA NVVM Compiler
//
// Compiler Build ID: CL-36424714
// Cuda compilation tools, release 13.0, V13.0.88
// Based on NVVM 20.0.0
//

.version 9.0
.target sm_100
.address_size 64

	// .globl	_Z12CSR_AssemblyifPfS_S_S_

.visible .entry _Z12CSR_AssemblyifPfS_S_S_(
	.param .u32 _Z12CSR_AssemblyifPfS_S_S__param_0,
	.param .f32 _Z12CSR_AssemblyifPfS_S_S__param_1,
	.param .u64 .ptr .align 1 _Z12CSR_AssemblyifPfS_S_S__param_2,
	.param .u64 .ptr .align 1 _Z12CSR_AssemblyifPfS_S_S__param_3,
	.param .u64 .ptr .align 1 _Z12CSR_AssemblyifPfS_S_S__param_4,
	.param .u64 .ptr .align 1 _Z12CSR_AssemblyifPfS_S_S__param_5
)
{
	.reg .pred 	%p<3>;
	.reg .b32 	%r<13>;
	.reg .b32 	%f<14>;
	.reg .b64 	%rd<17>;

	ld.param.u32 	%r2, [_Z12CSR_AssemblyifPfS_S_S__param_0];
	ld.param.f32 	%f1, [_Z12CSR_AssemblyifPfS_S_S__param_1];
	ld.param.u64 	%rd5, [_Z12CSR_AssemblyifPfS_S_S__param_2];
	ld.param.u64 	%rd2, [_Z12CSR_AssemblyifPfS_S_S__param_3];
	ld.param.u64 	%rd3, [_Z12CSR_AssemblyifPfS_S_S__param_4];
	ld.param.u64 	%rd4, [_Z12CSR_AssemblyifPfS_S_S__param_5];
	cvta.to.global.u64 	%rd1, %rd5;
	mov.u32 	%r3, %tid.x;
	mov.u32 	%r4, %ctaid.x;
	mov.u32 	%r5, %ntid.x;
	mad.lo.s32 	%r1, %r4, %r5, %r3;
	setp.ge.s32 	%p1, %r1, %r2;
	@%p1 bra 	$L__BB0_2;
	cvta.to.global.u64 	%rd6, %rd2;
	cvta.to.global.u64 	%rd7, %rd3;
	cvta.to.global.u64 	%rd8, %rd4;
	mul.lo.s32 	%r6, %r1, 3;
	add.s32 	%r7, %r1, 1;
	rem.s32 	%r8, %r7, %r2;
	add.s32 	%r9, %r1, %r2;
	add.s32 	%r10, %r9, -1;
	rem.s32 	%r11, %r10, %r2;
	cvt.rn.f32.s32 	%f2, %r6;
	mul.wide.s32 	%rd9, %r1, 4;
	add.s64 	%rd10, %rd1, %rd9;
	st.global.f32 	[%rd10], %f2;
	cvt.rn.f32.s32 	%f3, %r11;
	mul.wide.s32 	%rd11, %r6, 4;
	add.s64 	%rd12, %rd6, %rd11;
	st.global.f32 	[%rd12], %f3;
	cvt.rn.f32.s32 	%f4, %r1;
	st.global.f32 	[%rd12+4], %f4;
	cvt.rn.f32.s32 	%f5, %r8;
	st.global.f32 	[%rd12+8], %f5;
	mov.f32 	%f6, 0fBF800000;
	div.rn.f32 	%f7, %f6, %f1;
	add.s64 	%rd13, %rd7, %rd11;
	st.global.f32 	[%rd13], %f7;
	mov.f32 	%f8, 0f40000000;
	div.rn.f32 	%f9, %f8, %f1;
	st.global.f32 	[%rd13+4], %f9;
	st.global.f32 	[%rd13+8], %f7;
	div.rn.f32 	%f10, %f1, 0f40C00000;
	add.s64 	%rd14, %rd8, %rd11;
	st.global.f32 	[%rd14], %f10;
	mul.f32 	%f11, %f1, 0f40800000;
	div.rn.f32 	%f12, %f11, 0f40C00000;
	st.global.f32 	[%rd14+4], %f12;
	st.global.f32 	[%rd14+8], %f10;
$L__BB0_2:
	setp.ne.s32 	%p2, %r1, %r2;
	@%p2 bra 	$L__BB0_4;
	mul.lo.s32 	%r12, %r2, 3;
	cvt.rn.f32.s32 	%f13, %r12;
	mul.wide.s32 	%rd15, %r2, 4;
	add.s64 	%rd16, %rd1, %rd15;
	st.global.f32 	[%rd16], %f13;
$L__BB0_4:
	ret;

}


// ===== COMPILED SASS (sm_100) =====

	.target	sm_100

	.elftype	@"ET_EXEC"


//--------------------- .note.nv.tkinfo           --------------------------
	.section	.note.nv.tkinfo,"",@"SHT_NOTE"
	.sectionflags	@"SHF_NOTE_NV_TKINFO"
	.tkinfo
        /*0018*/ 	.word	0x00000002
        /*0030*/ 	.string	""
        /*0030*/ 	.string	"ptxas"
        /*0030*/ 	.string	"Cuda compilation tools, release 13.0, V13.0.88"
        /*0030*/ 	.string	"Build cuda_13.0.r13.0/compiler.36424714_0"
        /*0030*/ 	.string	"-arch sm_100 -m 64 "



//--------------------- .note.nv.cuinfo           --------------------------
	.section	.note.nv.cuinfo,"",@"SHT_NOTE"
	.sectionflags	@"SHF_NOTE_NV_CUINFO"
        /*0018*/ 	.short	0x0002
        /*001a*/ 	.short	0x0064
        /*001c*/ 	.short	0x0082
	.zero		2


//--------------------- .nv.info                  --------------------------
	.section	.nv.info,"",@"SHT_CUDA_INFO"
	.align	4


	//----- nvinfo : EIATTR_REGCOUNT
	.align		4
        /*0000*/ 	.byte	0x04, 0x2f
        /*0002*/ 	.short	(.L_1 - .L_0)
	.align		4
.L_0:
        /*0004*/ 	.word	index@(_Z12CSR_AssemblyifPfS_S_S_)
        /*0008*/ 	.word	0x00000014


	//----- nvinfo : EIATTR_FRAME_SIZE
	.align		4
.L_1:
        /*000c*/ 	.byte	0x04, 0x11
        /*000e*/ 	.short	(.L_3 - .L_2)
	.align		4
.L_2:
        /*0010*/ 	.word	index@($__internal_0_$__cuda_sm3x_div_rn_noftz_f32_slowpath)
        /*0014*/ 	.word	0x00000000


	//----- nvinfo : EIATTR_FRAME_SIZE
	.align		4
.L_3:
        /*0018*/ 	.byte	0x04, 0x11
        /*001a*/ 	.short	(.L_5 - .L_4)
	.align		4
.L_4:
        /*001c*/ 	.word	index@(_Z12CSR_AssemblyifPfS_S_S_)
        /*0020*/ 	.word	0x00000000


	//----- nvinfo : EIATTR_MIN_STACK_SIZE
	.align		4
.L_5:
        /*0024*/ 	.byte	0x04, 0x12
        /*0026*/ 	.short	(.L_7 - .L_6)
	.align		4
.L_6:
        /*0028*/ 	.word	index@(_Z12CSR_AssemblyifPfS_S_S_)
        /*002c*/ 	.word	0x00000000
.L_7:


//--------------------- .nv.compat                --------------------------
	.section	.nv.compat,"",@"SHT_CUDA_COMPAT_INFO"
	.align	4
        /*0000*/ 	.byte	0x02, 0x09, 0x00, 0x00, 0x02, 0x02, 0x01, 0x00, 0x02, 0x05, 0x05, 0x00, 0x03, 0x07, 0x01, 0x01
        /*0010*/ 	.byte	0x02, 0x03, 0x00, 0x00, 0x02, 0x06, 0x01, 0x00, 0x04, 0x0b, 0x08, 0x00, 0x01, 0x00, 0x00, 0x00
        /*0020*/ 	.byte	0x00, 0x00, 0x00, 0x00


//--------------------- .nv.info._Z12CSR_AssemblyifPfS_S_S_ --------------------------
	.section	.nv.info._Z12CSR_AssemblyifPfS_S_S_,"",@"SHT_CUDA_INFO"
	.sectionflags	@""
	.align	4


	//----- nvinfo : EIATTR_CUDA_API_VERSION
	.align		4
        /*0000*/ 	.byte	0x04, 0x37
        /*0002*/ 	.short	(.L_9 - .L_8)
.L_8:
        /*0004*/ 	.word	0x00000082


	//----- nvinfo : EIATTR_KPARAM_INFO
	.align		4
.L_9:
        /*0008*/ 	.byte	0x04, 0x17
        /*000a*/ 	.short	(.L_11 - .L_10)
.L_10:
        /*000c*/ 	.word	0x00000000
        /*0010*/ 	.short	0x0005
        /*0012*/ 	.short	0x0020
        /*0014*/ 	.byte	0x00, 0xf5, 0x21, 0x00


	//----- nvinfo : EIATTR_KPARAM_INFO
	.align		4
.L_11:
        /*0018*/ 	.byte	0x04, 0x17
        /*001a*/ 	.short	(.L_13 - .L_12)
.L_12:
        /*001c*/ 	.word	0x00000000
        /*0020*/ 	.short	0x0004
        /*0022*/ 	.short	0x0018
        /*0024*/ 	.byte	0x00, 0xf5, 0x21, 0x00


	//----- nvinfo : EIATTR_KPARAM_INFO
	.align		4
.L_13:
        /*0028*/ 	.byte	0x04, 0x17
        /*002a*/ 	.short	(.L_15 - .L_14)
.L_14:
        /*002c*/ 	.word	0x00000000
        /*0030*/ 	.short	0x0003
        /*0032*/ 	.short	0x0010
        /*0034*/ 	.byte	0x00, 0xf5, 0x21, 0x00


	//----- nvinfo : EIATTR_KPARAM_INFO
	.align		4
.L_15:
        /*0038*/ 	.byte	0x04, 0x17
        /*003a*/ 	.short	(.L_17 - .L_16)
.L_16:
        /*003c*/ 	.word	0x00000000
        /*0040*/ 	.short	0x0002
        /*0042*/ 	.short	0x0008
        /*0044*/ 	.byte	0x00, 0xf5, 0x21, 0x00


	//----- nvinfo : EIATTR_KPARAM_INFO
	.align		4
.L_17:
        /*0048*/ 	.byte	0x04, 0x17
        /*004a*/ 	.short	(.L_19 - .L_18)
.L_18:
        /*004c*/ 	.word	0x00000000
        /*0050*/ 	.short	0x0001
        /*0052*/ 	.short	0x0004
        /*0054*/ 	.byte	0x00, 0xf0, 0x11, 0x00


	//----- nvinfo : EIATTR_KPARAM_INFO
	.align		4
.L_19:
        /*0058*/ 	.byte	0x04, 0x17
        /*005a*/ 	.short	(.L_21 - .L_20)
.L_20:
        /*005c*/ 	.word	0x00000000
        /*0060*/ 	.short	0x0000
        /*0062*/ 	.short	0x0000
        /*0064*/ 	.byte	0x00, 0xf0, 0x11, 0x00


	//----- nvinfo : EIATTR_SPARSE_MMA_MASK
	.align		4
.L_21:
        /*0068*/ 	.byte	0x03, 0x50
        /*006a*/ 	.short	0x0000


	//----- nvinfo : EIATTR_MAXREG_COUNT
	.align		4
        /*006c*/ 	.byte	0x03, 0x1b
        /*006e*/ 	.short	0x00ff


	//----- nvinfo : EIATTR_MERCURY_ISA_VERSION
	.align		4
        /*0070*/ 	.byte	0x03, 0x5f
        /*0072*/ 	.short	0x0101


	//----- nvinfo : EIATTR_VRC_CTA_INIT_COUNT
	.align		4
        /*0074*/ 	.byte	0x02, 0x4a
	.zero		1
	.zero		1


	//----- nvinfo : EIATTR_EXIT_INSTR_OFFSETS
	.align		4
        /*0078*/ 	.byte	0x04, 0x1c
        /*007a*/ 	.short	(.L_23 - .L_22)


	//   ....[0]....
.L_22:
        /*007c*/ 	.word	0x00000870


	//   ....[1]....
        /*0080*/ 	.word	0x000008d0


	//----- nvinfo : EIATTR_CRS_STACK_SIZE
	.align		4
.L_23:
        /*0084*/ 	.byte	0x04, 0x1e
        /*0086*/ 	.short	(.L_25 - .L_24)
.L_24:
        /*0088*/ 	.word	0x00000000


	//----- nvinfo : EIATTR_CBANK_PARAM_SIZE
	.align		4
.L_25:
        /*008c*/ 	.byte	0x03, 0x19
        /*008e*/ 	.short	0x0028


	//----- nvinfo : EIATTR_PARAM_CBANK
	.align		4
        /*0090*/ 	.byte	0x04, 0x0a
        /*0092*/ 	.short	(.L_27 - .L_26)
	.align		4
.L_26:
        /*0094*/ 	.word	index@(.nv.constant0._Z12CSR_AssemblyifPfS_S_S_)
        /*0098*/ 	.short	0x0380
        /*009a*/ 	.short	0x0028


	//----- nvinfo : EIATTR_SW_WAR
	.align		4
.L_27:
        /*009c*/ 	.byte	0x04, 0x36
        /*009e*/ 	.short	(.L_29 - .L_28)
.L_28:
        /*00a0*/ 	.word	0x00000008
.L_29:


//--------------------- .nv.callgraph             --------------------------
	.section	.nv.callgraph,"",@"SHT_CUDA_CALLGRAPH"
	.align	4
	.sectionentsize	8
	.align		4
        /*0000*/ 	.word	0x00000000
	.align		4
        /*0004*/ 	.word	0xffffffff
	.align		4
        /*0008*/ 	.word	0x00000000
	.align		4
        /*000c*/ 	.word	0xfffffffe
	.align		4
        /*0010*/ 	.word	0x00000000
	.align		4
        /*0014*/ 	.word	0xfffffffd
	.align		4
        /*0018*/ 	.word	0x00000000
	.align		4
        /*001c*/ 	.word	0xfffffffc


//--------------------- .text._Z12CSR_AssemblyifPfS_S_S_ --------------------------
	.section	.text._Z12CSR_AssemblyifPfS_S_S_,"ax",@progbits
	.align	128
        .global         _Z12CSR_AssemblyifPfS_S_S_
        .type           _Z12CSR_AssemblyifPfS_S_S_,@function
        .size           _Z12CSR_AssemblyifPfS_S_S_,(.L_x_15 - _Z12CSR_AssemblyifPfS_S_S_)
        .other          _Z12CSR_AssemblyifPfS_S_S_,@"STO_CUDA_ENTRY STV_DEFAULT"
_Z12CSR_AssemblyifPfS_S_S_:
.text._Z12CSR_AssemblyifPfS_S_S_:
[----:B------:R-:W-:Y:S01]  /*0000*/  LDC R1, c[0x0][0x37c] ;  /* 0x0000df00ff017b82 */ /* 0x000fe20000000800 */
[----:B------:R-:W0:Y:S07]  /*0010*/  S2R R2, SR_TID.X ;  /* 0x0000000000027919 */ /* 0x000e2e0000002100 */
[----:B------:R-:W0:Y:S01]  /*0020*/  S2UR UR6, SR_CTAID.X ;  /* 0x00000000000679c3 */ /* 0x000e220000002500 */
[----:B------:R-:W1:Y:S01]  /*0030*/  LDCU.64 UR4, c[0x0][0x358] ;  /* 0x00006b00ff0477ac */ /* 0x000e620008000a00 */
[----:B------:R-:W-:Y:S06]  /*0040*/  BSSY.RECONVERGENT B0, `(.L_x_0) ;  /* 0x0000080000007945 */ /* 0x000fec0003800200 */
[----:B------:R-:W0:Y:S08]  /*0050*/  LDC R3, c[0x0][0x360] ;  /* 0x0000d800ff037b82 */ /* 0x000e300000000800 */
[----:B------:R-:W2:Y:S01]  /*0060*/  LDC R5, c[0x0][0x380] ;  /* 0x0000e000ff057b82 */ /* 0x000ea20000000800 */
[----:B0-----:R-:W-:-:S05]  /*0070*/  IMAD R2, R3, UR6, R2 ;  /* 0x0000000603027c24 */ /* 0x001fca000f8e0202 */
[----:B--2---:R-:W-:-:S13]  /*0080*/  ISETP.GE.AND P0, PT, R2, R5, PT ;  /* 0x000000050200720c */ /* 0x004fda0003f06270 */
[----:B-1----:R-:W-:Y:S05]  /*0090*/  @P0 BRA `(.L_x_1) ;  /* 0x0000000400e80947 */ /* 0x002fea0003800000 */
[----:B------:R-:W-:Y:S01]  /*00a0*/  IABS R12, R5 ;  /* 0x00000005000c7213 */ /* 0x000fe20000000000 */
[C---:B------:R-:W-:Y:S01]  /*00b0*/  VIADD R0, R2.reuse, 0x1 ;  /* 0x0000000102007836 */ /* 0x040fe20000000000 */
[----:B------:R-:W-:Y:S01]  /*00c0*/  IADD3 R10, PT, PT, R2, -0x1, R5 ;  /* 0xffffffff020a7810 */ /* 0x000fe20007ffe005 */
[----:B------:R-:W-:Y:S01]  /*00d0*/  UMOV UR6, 0x3f800000 ;  /* 0x3f80000000067882 */ /* 0x000fe20000000000 */
[----:B------:R-:W0:Y:S01]  /*00e0*/  I2F.RP R3, R12 ;  /* 0x0000000c00037306 */ /* 0x000e220000209400 */
[----:B------:R-:W-:Y:S02]  /*00f0*/  I2FP.F32.S32 R15, R2 ;  /* 0x00000002000f7245 */ /* 0x000fe40000201400 */
[----:B------:R-:W-:Y:S02]  /*0100*/  IABS R4, R0 ;  /* 0x0000000000047213 */ /* 0x000fe40000000000 */
[----:B------:R-:W-:-:S03]  /*0110*/  IABS R11, R10 ;  /* 0x0000000a000b7213 */ /* 0x000fc60000000000 */
[----:B0-----:R-:W0:Y:S02]  /*0120*/  MUFU.RCP R3, R3 ;  /* 0x0000000300037308 */ /* 0x001e240000001000 */
[----:B0-----:R-:W-:-:S06]  /*0130*/  VIADD R6, R3, 0xffffffe ;  /* 0x0ffffffe03067836 */ /* 0x001fcc0000000000 */
[----:B------:R0:W1:Y:S02]  /*0140*/  F2I.FTZ.U32.TRUNC.NTZ R7, R6 ;  /* 0x0000000600077305 */ /* 0x000064000021f000 */
[----:B0-----:R-:W-:Y:S02]  /*0150*/  HFMA2 R6, -RZ, RZ, 0, 0 ;  /* 0x00000000ff067431 */ /* 0x001fe400000001ff */
[----:B-1----:R-:W-:-:S04]  /*0160*/  IMAD.MOV R9, RZ, RZ, -R7 ;  /* 0x000000ffff097224 */ /* 0x002fc800078e0a07 */
[----:B------:R-:W-:-:S04]  /*0170*/  IMAD R9, R9, R12, RZ ;  /* 0x0000000c09097224 */ /* 0x000fc800078e02ff */
[----:B------:R-:W-:Y:S02]  /*0180*/  IMAD.HI.U32 R7, R7, R9, R6 ;  /* 0x0000000907077227 */ /* 0x000fe400078e0006 */
[----:B------:R-:W0:Y:S04]  /*0190*/  LDC.64 R8, c[0x0][0x388] ;  /* 0x0000e200ff087b82 */ /* 0x000e280000000a00 */
[----:B------:R-:W-:-:S04]  /*01a0*/  IMAD.HI.U32 R3, R7, R4, RZ ;  /* 0x0000000407037227 */ /* 0x000fc800078e00ff */
[----:B------:R-:W-:Y:S02]  /*01b0*/  IMAD.MOV R3, RZ, RZ, -R3 ;  /* 0x000000ffff037224 */ /* 0x000fe400078e0a03 */
[----:B------:R-:W-:-:S04]  /*01c0*/  IMAD.HI.U32 R7, R7, R11, RZ ;  /* 0x0000000b07077227 */ /* 0x000fc800078e00ff */
[C---:B------:R-:W-:Y:S02]  /*01d0*/  IMAD R4, R12.reuse, R3, R4 ;  /* 0x000000030c047224 */ /* 0x040fe400078e0204 */
[----:B------:R-:W-:Y:S01]  /*01e0*/  IMAD.MOV R7, RZ, RZ, -R7 ;  /* 0x000000ffff077224 */ /* 0x000fe200078e0a07 */
[----:B------:R-:W1:Y:S02]  /*01f0*/  LDC R3, c[0x0][0x384] ;  /* 0x0000e100ff037b82 */ /* 0x000e640000000800 */
[C---:B------:R-:W-:Y:S01]  /*0200*/  ISETP.GT.U32.AND P0, PT, R12.reuse, R4, PT ;  /* 0x000000040c00720c */ /* 0x040fe20003f04070 */
[----:B------:R-:W-:Y:S02]  /*0210*/  IMAD R11, R12, R7, R11 ;  /* 0x000000070c0b7224 */ /* 0x000fe400078e020b */
[----:B0-----:R-:W-:-:S03]  /*0220*/  IMAD.WIDE R8, R2, 0x4, R8 ;  /* 0x0000000402087825 */ /* 0x001fc600078e0208 */
[----:B------:R-:W-:Y:S01]  /*0230*/  ISETP.GT.U32.AND P1, PT, R12, R11, PT ;  /* 0x0000000b0c00720c */ /* 0x000fe20003f24070 */
[----:B------:R-:W0:Y:S06]  /*0240*/  LDC.64 R6, c[0x0][0x390] ;  /* 0x0000e400ff067b82 */ /* 0x000e2c0000000a00 */
[----:B------:R-:W-:Y:S01]  /*0250*/  @!P0 IMAD.IADD R4, R4, 0x1, -R12 ;  /* 0x0000000104048824 */ /* 0x000fe200078e0a0c */
[----:B------:R-:W-:-:S04]  /*0260*/  ISETP.GE.AND P0, PT, R0, RZ, PT ;  /* 0x000000ff0000720c */ /* 0x000fc80003f06270 */
[----:B------:R-:W-:Y:S02]  /*0270*/  ISETP.GT.U32.AND P2, PT, R12, R4, PT ;  /* 0x000000040c00720c */ /* 0x000fe40003f44070 */
[----:B------:R-:W-:Y:S02]  /*0280*/  @!P1 IADD3 R11, PT, PT, R11, -R12, RZ ;  /* 0x8000000c0b0b9210 */ /* 0x000fe40007ffe0ff */
[----:B------:R-:W-:Y:S02]  /*0290*/  ISETP.GE.AND P1, PT, R10, RZ, PT ;  /* 0x000000ff0a00720c */ /* 0x000fe40003f26270 */
[----:B------:R-:W-:Y:S01]  /*02a0*/  ISETP.GT.U32.AND P3, PT, R12, R11, PT ;  /* 0x0000000b0c00720c */ /* 0x000fe20003f64070 */
[----:B-1----:R-:W1:Y:S06]  /*02b0*/  MUFU.RCP R10, R3 ;  /* 0x00000003000a7308 */ /* 0x002e6c0000001000 */
[----:B------:R-:W-:Y:S01]  /*02c0*/  @!P2 IMAD.IADD R4, R4, 0x1, -R12 ;  /* 0x000000010404a824 */ /* 0x000fe200078e0a0c */
[----:B------:R-:W-:-:S02]  /*02d0*/  ISETP.NE.AND P2, PT, R5, RZ, PT ;  /* 0x000000ff0500720c */ /* 0x000fc40003f45270 */
[----:B------:R-:W-:Y:S01]  /*02e0*/  LOP3.LUT R5, RZ, R5, RZ, 0x33, !PT ;  /* 0x00000005ff057212 */ /* 0x000fe200078e33ff */
[----:B------:R-:W-:Y:S02]  /*02f0*/  IMAD.MOV.U32 R0, RZ, RZ, R4 ;  /* 0x000000ffff007224 */ /* 0x000fe400078e0004 */
[----:B------:R-:W-:Y:S02]  /*0300*/  @!P3 IMAD.IADD R11, R11, 0x1, -R12 ;  /* 0x000000010b0bb824 */ /* 0x000fe400078e0a0c */
[----:B------:R-:W-:Y:S01]  /*0310*/  IMAD R4, R2, 0x3, RZ ;  /* 0x0000000302047824 */ /* 0x000fe200078e02ff */
[----:B------:R-:W-:Y:S01]  /*0320*/  @!P0 IADD3 R0, PT, PT, -R0, RZ, RZ ;  /* 0x000000ff00008210 */ /* 0x000fe20007ffe1ff */
[----:B------:R-:W-:Y:S02]  /*0330*/  @!P1 IMAD.MOV R11, RZ, RZ, -R11 ;  /* 0x000000ffff0b9224 */ /* 0x000fe400078e0a0b */
[----:B0-----:R-:W-:Y:S01]  /*0340*/  IMAD.WIDE R6, R4, 0x4, R6 ;  /* 0x0000000404067825 */ /* 0x001fe200078e0206 */
[----:B------:R-:W-:-:S02]  /*0350*/  SEL R17, R5, R0, !P2 ;  /* 0x0000000005117207 */ /* 0x000fc40005000000 */
[----:B------:R-:W-:Y:S01]  /*0360*/  SEL R5, R5, R11, !P2 ;  /* 0x0000000b05057207 */ /* 0x000fe20005000000 */
[----:B------:R-:W-:Y:S01]  /*0370*/  IMAD.U32 R12, RZ, RZ, UR6 ;  /* 0x00000006ff0c7e24 */ /* 0x000fe2000f8e00ff */
[----:B------:R-:W-:Y:S02]  /*0380*/  I2FP.F32.S32 R11, R4 ;  /* 0x00000004000b7245 */ /* 0x000fe40000201400 */
[----:B------:R-:W-:Y:S01]  /*0390*/  I2FP.F32.S32 R13, R5 ;  /* 0x00000005000d7245 */ /* 0x000fe20000201400 */
[----:B------:R-:W0:Y:S01]  /*03a0*/  FCHK P0, -R12, R3 ;  /* 0x000000030c007302 */ /* 0x000e220000000100 */
[----:B------:R-:W-:Y:S01]  /*03b0*/  I2FP.F32.S32 R17, R17 ;  /* 0x0000001100117245 */ /* 0x000fe20000201400 */
[----:B------:R2:W-:Y:S01]  /*03c0*/  STG.E desc[UR4][R8.64], R11 ;  /* 0x0000000b08007986 */ /* 0x0005e2000c101904 */
[----:B-1----:R-:W-:-:S03]  /*03d0*/  FFMA R5, R10, -R3, 1 ;  /* 0x3f8000000a057423 */ /* 0x002fc60000000803 */
[----:B------:R2:W-:Y:S01]  /*03e0*/  STG.E desc[UR4][R6.64+0x4], R15 ;  /* 0x0000040f06007986 */ /* 0x0005e2000c101904 */
[----:B------:R-:W-:-:S03]  /*03f0*/  FFMA R0, R10, R5, R10 ;  /* 0x000000050a007223 */ /* 0x000fc6000000000a */
[----:B------:R2:W-:Y:S01]  /*0400*/  STG.E desc[UR4][R6.64], R13 ;  /* 0x0000000d06007986 */ /* 0x0005e2000c101904 */
[----:B------:R-:W-:-:S03]  /*0410*/  FFMA R5, R0, -1, RZ ;  /* 0xbf80000000057823 */ /* 0x000fc600000000ff */
[----:B------:R2:W-:Y:S01]  /*0420*/  STG.E desc[UR4][R6.64+0x8], R17 ;  /* 0x0000081106007986 */ /* 0x0005e2000c101904 */
[----:B------:R-:W-:-:S04]  /*0430*/  FFMA R10, R5, -R3, -1 ;  /* 0xbf800000050a7423 */ /* 0x000fc80000000803 */
[----:B------:R-:W-:Y:S01]  /*0440*/  FFMA R5, R0, R10, R5 ;  /* 0x0000000a00057223 */ /* 0x000fe20000000005 */
[----:B0-----:R-:W-:Y:S06]  /*0450*/  @!P0 BRA `(.L_x_2) ;  /* 0x0000000000188947 */ /* 0x001fec0003800000 */
[----:B------:R-:W0:Y:S01]  /*0460*/  LDCU UR6, c[0x0][0x384] ;  /* 0x00007080ff0677ac */ /* 0x000e220008000800 */
[----:B------:R-:W-:Y:S01]  /*0470*/  IMAD.MOV.U32 R0, RZ, RZ, -0x40800000 ;  /* 0xbf800000ff007424 */ /* 0x000fe200078e00ff */
[----:B--2---:R-:W-:Y:S02]  /*0480*/  MOV R8, 0x4b0 ;  /* 0x000004b000087802 */ /* 0x004fe40000000f00 */
[----:B0-----:R-:W-:-:S07]  /*0490*/  MOV R3, UR6 ;  /* 0x0000000600037c02 */ /* 0x001fce0008000f00 */
[----:B------:R-:W-:Y:S05]  /*04a0*/  CALL.REL.NOINC `($__internal_0_$__cuda_sm3x_div_rn_noftz_f32_slowpath) ;  /* 0x00000004000c7944 */ /* 0x000fea0003c00000 */
[----:B------:R-:W-:-:S07]  /*04b0*/  IMAD.MOV.U32 R5, RZ, RZ, R3 ;  /* 0x000000ffff057224 */ /* 0x000fce00078e0003 */
.L_x_2:
[----:B------:R-:W0:Y:S01]  /*04c0*/  LDC R10, c[0x0][0x384] ;  /* 0x0000e100ff0a7b82 */ /* 0x000e220000000800 */
[----:B------:R-:W-:Y:S02]  /*04d0*/  UMOV UR6, 0x40000000 ;  /* 0x4000000000067882 */ /* 0x000fe40000000000 */
[----:B--2---:R-:W-:-:S05]  /*04e0*/  IMAD.U32 R9, RZ, RZ, UR6 ;  /* 0x00000006ff097e24 */ /* 0x004fca000f8e00ff */
[----:B------:R-:W1:Y:S01]  /*04f0*/  LDC.64 R6, c[0x0][0x398] ;  /* 0x0000e600ff067b82 */ /* 0x000e620000000a00 */
[----:B0-----:R-:W0:Y:S01]  /*0500*/  MUFU.RCP R3, R10 ;  /* 0x0000000a00037308 */ /* 0x001e220000001000 */
[----:B-1----:R-:W-:-:S07]  /*0510*/  IMAD.WIDE R6, R4, 0x4, R6 ;  /* 0x0000000404067825 */ /* 0x002fce00078e0206 */
[----:B------:R-:W1:Y:S01]  /*0520*/  FCHK P0, R9, R10 ;  /* 0x0000000a09007302 */ /* 0x000e620000000000 */
[----:B------:R2:W-:Y:S01]  /*0530*/  STG.E desc[UR4][R6.64], R5 ;  /* 0x0000000506007986 */ /* 0x0005e2000c101904 */
[----:B0-----:R-:W-:-:S04]  /*0540*/  FFMA R0, R3, -R10, 1 ;  /* 0x3f80000003007423 */ /* 0x001fc8000000080a */
[----:B------:R-:W-:-:S04]  /*0550*/  FFMA R0, R3, R0, R3 ;  /* 0x0000000003007223 */ /* 0x000fc80000000003 */
[----:B------:R-:W-:-:S04]  /*0560*/  FFMA R3, R0, 2, RZ ;  /* 0x4000000000037823 */ /* 0x000fc800000000ff */
[----:B------:R-:W-:-:S04]  /*0570*/  FFMA R8, R3, -R10, 2 ;  /* 0x4000000003087423 */ /* 0x000fc8000000080a */
[----:B------:R-:W-:Y:S01]  /*0580*/  FFMA R3, R0, R8, R3 ;  /* 0x0000000800037223 */ /* 0x000fe20000000003 */
[----:B-12---:R-:W-:Y:S06]  /*0590*/  @!P0 BRA `(.L_x_3) ;  /* 0x0000000000148947 */ /* 0x006fec0003800000 */
[----:B------:R-:W0:Y:S01]  /*05a0*/  LDCU UR6, c[0x0][0x384] ;  /* 0x00007080ff0677ac */ /* 0x000e220008000800 */
[----:B------:R-:W-:Y:S01]  /*05b0*/  IMAD.MOV.U32 R0, RZ, RZ, 0x40000000 ;  /* 0x40000000ff007424 */ /* 0x000fe200078e00ff */
[----:B------:R-:W-:Y:S02]  /*05c0*/  MOV R8, 0x5f0 ;  /* 0x000005f000087802 */ /* 0x000fe40000000f00 */
[----:B0-----:R-:W-:-:S07]  /*05d0*/  MOV R3, UR6 ;  /* 0x0000000600037c02 */ /* 0x001fce0008000f00 */
[----:B------:R-:W-:Y:S05]  /*05e0*/  CALL.REL.NOINC `($__internal_0_$__cuda_sm3x_div_rn_noftz_f32_slowpath) ;  /* 0x0000000000bc7944 */ /* 0x000fea0003c00000 */
.L_x_3:
[----:B------:R-:W0:Y:S01]  /*05f0*/  LDC R10, c[0x0][0x384] ;  /* 0x0000e100ff0a7b82 */ /* 0x000e220000000800 */
[----:B------:R-:W-:Y:S01]  /*0600*/  IMAD.MOV.U32 R9, RZ, RZ, 0x3e2aaaab ;  /* 0x3e2aaaabff097424 */ /* 0x000fe200078e00ff */
[----:B------:R1:W-:Y:S01]  /*0610*/  STG.E desc[UR4][R6.64+0x4], R3 ;  /* 0x0000040306007986 */ /* 0x0003e2000c101904 */
[----:B------:R-:W-:-:S03]  /*0620*/  IMAD.MOV.U32 R0, RZ, RZ, 0x3f800000 ;  /* 0x3f800000ff007424 */ /* 0x000fc600078e00ff */
[----:B------:R1:W-:Y:S01]  /*0630*/  STG.E desc[UR4][R6.64+0x8], R5 ;  /* 0x0000080506007986 */ /* 0x0003e2000c101904 */
[----:B------:R-:W-:-:S04]  /*0640*/  FFMA R0, R9, -6, R0 ;  /* 0xc0c0000009007823 */ /* 0x000fc80000000000 */
[----:B------:R-:W-:Y:S01]  /*0650*/  FFMA R0, R0, R9, 0.16666667163372039795 ;  /* 0x3e2aaaab00007423 */ /* 0x000fe20000000009 */
[----:B0-----:R-:W0:Y:S03]  /*0660*/  FCHK P0, R10, 6 ;  /* 0x40c000000a007902 */ /* 0x001e260000000000 */
[----:B------:R-:W-:-:S04]  /*0670*/  FFMA R9, R0, R10, RZ ;  /* 0x0000000a00097223 */ /* 0x000fc800000000ff */
[----:B------:R-:W-:-:S04]  /*0680*/  FFMA R8, R9, -6, R10 ;  /* 0xc0c0000009087823 */ /* 0x000fc8000000000a */
[----:B------:R-:W-:Y:S01]  /*0690*/  FFMA R9, R0, R8, R9 ;  /* 0x0000000800097223 */ /* 0x000fe20000000009 */
[----:B01----:R-:W-:Y:S06]  /*06a0*/  @!P0 BRA `(.L_x_4) ;  /* 0x0000000000188947 */ /* 0x003fec0003800000 */
[----:B------:R-:W0:Y:S01]  /*06b0*/  LDCU UR6, c[0x0][0x384] ;  /* 0x00007080ff0677ac */ /* 0x000e220008000800 */
[----:B------:R-:W-:Y:S01]  /*06c0*/  IMAD.MOV.U32 R3, RZ, RZ, 0x40c00000 ;  /* 0x40c00000ff037424 */ /* 0x000fe200078e00ff */
[----:B------:R-:W-:Y:S02]  /*06d0*/  MOV R8, 0x700 ;  /* 0x0000070000087802 */ /* 0x000fe40000000f00 */
[----:B0-----:R-:W-:-:S07]  /*06e0*/  MOV R0, UR6 ;  /* 0x0000000600007c02 */ /* 0x001fce0008000f00 */
[----:B------:R-:W-:Y:S05]  /*06f0*/  CALL.REL.NOINC `($__internal_0_$__cuda_sm3x_div_rn_noftz_f32_slowpath) ;  /* 0x0000000000787944 */ /* 0x000fea0003c00000 */
[----:B------:R-:W-:-:S07]  /*0700*/  IMAD.MOV.U32 R9, RZ, RZ, R3 ;  /* 0x000000ffff097224 */ /* 0x000fce00078e0003 */
.L_x_4:
[----:B------:R-:W0:Y:S01]  /*0710*/  LDC.64 R6, c[0x0][0x3a0] ;  /* 0x0000e800ff067b82 */ /* 0x000e220000000a00 */
[----:B------:R-:W-:Y:S02]  /*0720*/  HFMA2 R3, -RZ, RZ, 2.375, 0 ;  /* 0x40c00000ff037431 */ /* 0x000fe400000001ff */
[----:B------:R-:W-:-:S05]  /*0730*/  IMAD.MOV.U32 R8, RZ, RZ, 0x3e2aaaab ;  /* 0x3e2aaaabff087424 */ /* 0x000fca00078e00ff */
[----:B------:R-:W1:Y:S01]  /*0740*/  LDC R0, c[0x0][0x384] ;  /* 0x0000e100ff007b82 */ /* 0x000e620000000800 */
[----:B------:R-:W-:-:S04]  /*0750*/  FFMA R3, R8, -R3, 1 ;  /* 0x3f80000008037423 */ /* 0x000fc80000000803 */
[----:B------:R-:W-:Y:S01]  /*0760*/  FFMA R3, R3, R8, 0.16666667163372039795 ;  /* 0x3e2aaaab03037423 */ /* 0x000fe20000000008 */
[----:B0-----:R-:W-:-:S05]  /*0770*/  IMAD.WIDE R4, R4, 0x4, R6 ;  /* 0x0000000404047825 */ /* 0x001fca00078e0206 */
[----:B------:R0:W-:Y:S01]  /*0780*/  STG.E desc[UR4][R4.64], R9 ;  /* 0x0000000904007986 */ /* 0x0001e2000c101904 */
[----:B-1----:R-:W-:-:S04]  /*0790*/  FMUL R0, R0, 4 ;  /* 0x4080000000007820 */ /* 0x002fc80000400000 */
[----:B------:R-:W1:Y:S01]  /*07a0*/  FCHK P0, R0, 6 ;  /* 0x40c0000000007902 */ /* 0x000e620000000000 */
[----:B------:R-:W-:-:S04]  /*07b0*/  FFMA R6, R0, R3, RZ ;  /* 0x0000000300067223 */ /* 0x000fc800000000ff */
[----:B------:R-:W-:-:S04]  /*07c0*/  FFMA R7, R6, -6, R0 ;  /* 0xc0c0000006077823 */ /* 0x000fc80000000000 */
[----:B------:R-:W-:Y:S01]  /*07d0*/  FFMA R3, R3, R7, R6 ;  /* 0x0000000703037223 */ /* 0x000fe20000000006 */
[----:B01----:R-:W-:Y:S06]  /*07e0*/  @!P0 BRA `(.L_x_5) ;  /* 0x00000000000c8947 */ /* 0x003fec0003800000 */
[----:B------:R-:W-:Y:S01]  /*07f0*/  IMAD.MOV.U32 R3, RZ, RZ, 0x40c00000 ;  /* 0x40c00000ff037424 */ /* 0x000fe200078e00ff */
[----:B------:R-:W-:-:S07]  /*0800*/  MOV R8, 0x820 ;  /* 0x0000082000087802 */ /* 0x000fce0000000f00 */
[----:B------:R-:W-:Y:S05]  /*0810*/  CALL.REL.NOINC `($__internal_0_$__cuda_sm3x_div_rn_noftz_f32_slowpath) ;  /* 0x0000000000307944 */ /* 0x000fea0003c00000 */
.L_x_5:
[----:B------:R0:W-:Y:S04]  /*0820*/  STG.E desc[UR4][R4.64+0x4], R3 ;  /* 0x0000040304007986 */ /* 0x0001e8000c101904 */
[----:B------:R0:W-:Y:S02]  /*0830*/  STG.E desc[UR4][R4.64+0x8], R9 ;  /* 0x0000080904007986 */ /* 0x0001e4000c101904 */
.L_x_1:
[----:B------:R-:W-:Y:S05]  /*0840*/  BSYNC.RECONVERGENT B0 ;  /* 0x0000000000007941 */ /* 0x000fea0003800200 */
.L_x_0:
[----:B0-----:R-:W0:Y:S02]  /*0850*/  LDC R5, c[0x0][0x380] ;  /* 0x0000e000ff057b82 */ /* 0x001e240000000800 */
[----:B0-----:R-:W-:-:S13]  /*0860*/  ISETP.NE.AND P0, PT, R2, R5, PT ;  /* 0x000000050200720c */ /* 0x001fda0003f05270 */
[----:B------:R-:W-:Y:S05]  /*0870*/  @P0 EXIT ;  /* 0x000000000000094d */ /* 0x000fea0003800000 */
[----:B------:R-:W0:Y:S01]  /*0880*/  LDC.64 R2, c[0x0][0x388] ;  /* 0x0000e200ff027b82 */ /* 0x000e220000000a00 */
[C---:B------:R-:W-:Y:S02]  /*0890*/  IMAD R0, R5.reuse, 0x3, RZ ;  /* 0x0000000305007824 */ /* 0x040fe400078e02ff */
[----:B0-----:R-:W-:-:S03]  /*08a0*/  IMAD.WIDE R2, R5, 0x4, R2 ;  /* 0x0000000405027825 */ /* 0x001fc600078e0202 */
[----:B------:R-:W-:-:S05]  /*08b0*/  I2FP.F32.S32 R5, R0 ;  /* 0x0000000000057245 */ /* 0x000fca0000201400 */
[----:B------:R-:W-:Y:S01]  /*08c0*/  STG.E desc[UR4][R2.64], R5 ;  /* 0x0000000502007986 */ /* 0x000fe2000c101904 */
[----:B------:R-:W-:Y:S05]  /*08d0*/  EXIT ;  /* 0x000000000000794d */ /* 0x000fea0003800000 */
        .weak           $__internal_0_$__cuda_sm3x_div_rn_noftz_f32_slowpath
        .type           $__internal_0_$__cuda_sm3x_div_rn_noftz_f32_slowpath,@function
        .size           $__internal_0_$__cuda_sm3x_div_rn_noftz_f32_slowpath,(.L_x_15 - $__internal_0_$__cuda_sm3x_div_rn_noftz_f32_slowpath)
$__internal_0_$__cuda_sm3x_div_rn_noftz_f32_slowpath:
[----:B------:R-:W-:Y:S02]  /*08e0*/  SHF.R.U32.HI R11, RZ, 0x17, R3 ;  /* 0x00000017ff0b7819 */ /* 0x000fe40000011603 */
[----:B------:R-:W-:Y:S02]  /*08f0*/  SHF.R.U32.HI R10, RZ, 0x17, R0 ;  /* 0x00000017ff0a7819 */ /* 0x000fe40000011600 */
[----:B------:R-:W-:Y:S02]  /*0900*/  LOP3.LUT R11, R11, 0xff, RZ, 0xc0, !PT ;  /* 0x000000ff0b0b7812 */ /* 0x000fe400078ec0ff */
[----:B------:R-:W-:-:S03]  /*0910*/  LOP3.LUT R14, R10, 0xff, RZ, 0xc0, !PT ;  /* 0x000000ff0a0e7812 */ /* 0x000fc600078ec0ff */
[----:B------:R-:W-:Y:S01]  /*0920*/  VIADD R13, R11, 0xffffffff ;  /* 0xffffffff0b0d7836 */ /* 0x000fe20000000000 */
[----:B------:R-:W-:-:S04]  /*0930*/  IADD3 R12, PT, PT, R14, -0x1, RZ ;  /* 0xffffffff0e0c7810 */ /* 0x000fc80007ffe0ff */
[----:B------:R-:W-:-:S04]  /*0940*/  ISETP.GT.U32.AND P0, PT, R13, 0xfd, PT ;  /* 0x000000fd0d00780c */ /* 0x000fc80003f04070 */
[----:B------:R-:W-:-:S13]  /*0950*/  ISETP.GT.U32.OR P0, PT, R12, 0xfd, P0 ;  /* 0x000000fd0c00780c */ /* 0x000fda0000704470 */
[----:B------:R-:W-:Y:S01]  /*0960*/  @!P0 IMAD.MOV.U32 R10, RZ, RZ, RZ ;  /* 0x000000ffff0a8224 */ /* 0x000fe200078e00ff */
[----:B------:R-:W-:Y:S06]  /*0970*/  @!P0 BRA `(.L_x_6) ;  /* 0x00000000005c8947 */ /* 0x000fec0003800000 */
[----:B------:R-:W-:Y:S02]  /*0980*/  FSETP.GTU.FTZ.AND P0, PT, |R0|, +INF , PT ;  /* 0x7f8000000000780b */ /* 0x000fe40003f1c200 */
[----:B------:R-:W-:-:S04]  /*0990*/  FSETP.GTU.FTZ.AND P1, PT, |R3|, +INF , PT ;  /* 0x7f8000000300780b */ /* 0x000fc80003f3c200 */
[----:B------:R-:W-:-:S13]  /*09a0*/  PLOP3.LUT P0, PT, P0, P1, PT, 0xf8, 0x8f ;  /* 0x00000000008f781c */ /* 0x000fda0000703f70 */
[----:B------:R-:W-:Y:S05]  /*09b0*/  @P0 BRA `(.L_x_7) ;  /* 0x0000000400440947 */ /* 0x000fea0003800000 */
[----:B------:R-:W-:-:S13]  /*09c0*/  LOP3.LUT P0, RZ, R3, 0x7fffffff, R0, 0xc8, !PT ;  /* 0x7fffffff03ff7812 */ /* 0x000fda000780c800 */
[----:B------:R-:W-:Y:S05]  /*09d0*/  @!P0 BRA `(.L_x_8) ;  /* 0x0000000400348947 */ /* 0x000fea0003800000 */
[C---:B------:R-:W-:Y:S02]  /*09e0*/  FSETP.NEU.FTZ.AND P1, PT, |R0|.reuse, +INF , PT ;  /* 0x7f8000000000780b */ /* 0x040fe40003f3d200 */
[----:B------:R-:W-:Y:S02]  /*09f0*/  FSETP.NEU.FTZ.AND P2, PT, |R3|, +INF , PT ;  /* 0x7f8000000300780b */ /* 0x000fe40003f5d200 */
[----:B------:R-:W-:-:S11]  /*0a00*/  FSETP.NEU.FTZ.AND P0, PT, |R0|, +INF , PT ;  /* 0x7f8000000000780b */ /* 0x000fd60003f1d200 */
[----:B------:R-:W-:Y:S05]  /*0a10*/  @!P2 BRA !P1, `(.L_x_8) ;  /* 0x000000040024a947 */ /* 0x000fea0004800000 */
[----:B------:R-:W-:-:S04]  /*0a20*/  LOP3.LUT P1, RZ, R0, 0x7fffffff, RZ, 0xc0, !PT ;  /* 0x7fffffff00ff7812 */ /* 0x000fc8000782c0ff */
[----:B------:R-:W-:-:S13]  /*0a30*/  PLOP3.LUT P1, PT, P2, P1, PT, 0x2f, 0xf2 ;  /* 0x0000000000f2781c */ /* 0x000fda0001722577 */
[----:B------:R-:W-:Y:S05]  /*0a40*/  @P1 BRA `(.L_x_9) ;  /* 0x0000000400101947 */ /* 0x000fea0003800000 */
[----:B------:R-:W-:-:S04]  /*0a50*/  LOP3.LUT P1, RZ, R3, 0x7fffffff, RZ, 0xc0, !PT ;  /* 0x7fffffff03ff7812 */ /* 0x000fc8000782c0ff */
[----:B------:R-:W-:-:S13]  /*0a60*/  PLOP3.LUT P0, PT, P0, P1, PT, 0x2f, 0xf2 ;  /* 0x0000000000f2781c */ /* 0x000fda0000702577 */
[----:B------:R-:W-:Y:S05]  /*0a70*/  @P0 BRA `(.L_x_10) ;  /* 0x0000000000f80947 */ /* 0x000fea0003800000 */
[----:B------:R-:W-:Y:S02]  /*0a80*/  ISETP.GE.AND P0, PT, R12, RZ, PT ;  /* 0x000000ff0c00720c */ /* 0x000fe40003f06270 */
[----:B------:R-:W-:-:S11]  /*0a90*/  ISETP.GE.AND P1, PT, R13, RZ, PT ;  /* 0x000000ff0d00720c */ /* 0x000fd60003f26270 */
[----:B------:R-:W-:Y:S01]  /*0aa0*/  @P0 IMAD.MOV.U32 R10, RZ, RZ, RZ ;  /* 0x000000ffff0a0224 */ /* 0x000fe200078e00ff */
[----:B------:R-:W-:Y:S01]  /*0ab0*/  @!P0 MOV R10, 0xffffffc0 ;  /* 0xffffffc0000a8802 */ /* 0x000fe20000000f00 */
[----:B------:R-:W-:Y:S01]  /*0ac0*/  @!P0 FFMA R0, R0, 1.84467440737095516160e+19, RZ ;  /* 0x5f80000000008823 */ /* 0x000fe200000000ff */
[----:B------:R-:W-:-:S03]  /*0ad0*/  @!P1 FFMA R3, R3, 1.84467440737095516160e+19, RZ ;  /* 0x5f80000003039823 */ /* 0x000fc600000000ff */
[----:B------:R-:W-:-:S07]  /*0ae0*/  @!P1 VIADD R10, R10, 0x40 ;  /* 0x000000400a0a9836 */ /* 0x000fce0000000000 */
.L_x_6:
[----:B------:R-:W-:-:S05]  /*0af0*/  LEA R12, R11, 0xc0800000, 0x17 ;  /* 0xc08000000b0c7811 */ /* 0x000fca00078eb8ff */
[----:B------:R-:W-:Y:S01]  /*0b00*/  IMAD.IADD R12, R3, 0x1, -R12 ;  /* 0x00000001030c7824 */ /* 0x000fe200078e0a0c */
[----:B------:R-:W-:-:S03]  /*0b10*/  IADD3 R3, PT, PT, R14, -0x7f, RZ ;  /* 0xffffff810e037810 */ /* 0x000fc60007ffe0ff */
[----:B------:R-:W0:Y:S01]  /*0b20*/  MUFU.RCP R13, R12 ;  /* 0x0000000c000d7308 */ /* 0x000e220000001000 */
[----:B------:R-:W-:Y:S01]  /*0b30*/  FADD.FTZ R15, -R12, -RZ ;  /* 0x800000ff0c0f7221 */ /* 0x000fe20000010100 */
[C---:B------:R-:W-:Y:S01]  /*0b40*/  IMAD R0, R3.reuse, -0x800000, R0 ;  /* 0xff80000003007824 */ /* 0x040fe200078e0200 */
[----:B------:R-:W-:-:S05]  /*0b50*/  IADD3 R11, PT, PT, R3, 0x7f, -R11 ;  /* 0x0000007f030b7810 */ /* 0x000fca0007ffe80b */
[----:B------:R-:W-:Y:S02]  /*0b60*/  IMAD.IADD R11, R11, 0x1, R10 ;  /* 0x000000010b0b7824 */ /* 0x000fe400078e020a */
[----:B0-----:R-:W-:-:S04]  /*0b70*/  FFMA R14, R13, R15, 1 ;  /* 0x3f8000000d0e7423 */ /* 0x001fc8000000000f */
[----:B------:R-:W-:-:S04]  /*0b80*/  FFMA R16, R13, R14, R13 ;  /* 0x0000000e0d107223 */ /* 0x000fc8000000000d */
[----:B------:R-:W-:-:S04]  /*0b90*/  FFMA R13, R0, R16, RZ ;  /* 0x00000010000d7223 */ /* 0x000fc800000000ff */
[----:B------:R-:W-:-:S04]  /*0ba0*/  FFMA R14, R15, R13, R0 ;  /* 0x0000000d0f0e7223 */ /* 0x000fc80000000000 */
[----:B------:R-:W-:-:S04]  /*0bb0*/  FFMA R13, R16, R14, R13 ;  /* 0x0000000e100d7223 */ /* 0x000fc8000000000d */
[----:B------:R-:W-:-:S04]  /*0bc0*/  FFMA R14, R15, R13, R0 ;  /* 0x0000000d0f0e7223 */ /* 0x000fc80000000000 */
[----:B------:R-:W-:-:S05]  /*0bd0*/  FFMA R0, R16, R14, R13 ;  /* 0x0000000e10007223 */ /* 0x000fca000000000d */
[----:B------:R-:W-:-:S04]  /*0be0*/  SHF.R.U32.HI R3, RZ, 0x17, R0 ;  /* 0x00000017ff037819 */ /* 0x000fc80000011600 */
[----:B------:R-:W-:-:S05]  /*0bf0*/  LOP3.LUT R3, R3, 0xff, RZ, 0xc0, !PT ;  /* 0x000000ff03037812 */ /* 0x000fca00078ec0ff */
[----:B------:R-:W-:-:S05]  /*0c00*/  IMAD.IADD R15, R3, 0x1, R11 ;  /* 0x00000001030f7824 */ /* 0x000fca00078e020b */
[----:B------:R-:W-:-:S04]  /*0c10*/  IADD3 R3, PT, PT, R15, -0x1, RZ ;  /* 0xffffffff0f037810 */ /* 0x000fc80007ffe0ff */
[----:B------:R-:W-:-:S13]  /*0c20*/  ISETP.GE.U32.AND P0, PT, R3, 0xfe, PT ;  /* 0x000000fe0300780c */ /* 0x000fda0003f06070 */
[----:B------:R-:W-:Y:S05]  /*0c30*/  @!P0 BRA `(.L_x_11) ;  /* 0x0000000000808947 */ /* 0x000fea0003800000 */
[----:B------:R-:W-:-:S13]  /*0c40*/  ISETP.GT.AND P0, PT, R15, 0xfe, PT ;  /* 0x000000fe0f00780c */ /* 0x000fda0003f04270 */
[----:B------:R-:W-:Y:S05]  /*0c50*/  @P0 BRA `(.L_x_12) ;  /* 0x00000000006c0947 */ /* 0x000fea0003800000 */
[----:B------:R-:W-:-:S13]  /*0c60*/  ISETP.GE.AND P0, PT, R15, 0x1, PT ;  /* 0x000000010f00780c */ /* 0x000fda0003f06270 */
[----:B------:R-:W-:Y:S05]  /*0c70*/  @P0 BRA `(.L_x_13) ;  /* 0x0000000000980947 */ /* 0x000fea0003800000 */
[----:B------:R-:W-:Y:S02]  /*0c80*/  ISETP.GE.AND P0, PT, R15, -0x18, PT ;  /* 0xffffffe80f00780c */ /* 0x000fe40003f06270 */
[----:B------:R-:W-:-:S11]  /*0c90*/  LOP3.LUT R0, R0, 0x80000000, RZ, 0xc0, !PT ;  /* 0x8000000000007812 */ /* 0x000fd600078ec0ff */
[----:B------:R-:W-:Y:S05]  /*0ca0*/  @!P0 BRA `(.L_x_13) ;  /* 0x00000000008c8947 */ /* 0x000fea0003800000 */
[CCC-:B------:R-:W-:Y:S01]  /*0cb0*/  FFMA.RZ R3, R16.reuse, R14.reuse, R13.reuse ;  /* 0x0000000e10037223 */ /* 0x1c0fe2000000c00d */
[C---:B------:R-:W-:Y:S02]  /*0cc0*/  VIADD R12, R15.reuse, 0x20 ;  /* 0x000000200f0c7836 */ /* 0x040fe40000000000 */
[CCC-:B------:R-:W-:Y:S01]  /*0cd0*/  FFMA.RM R10, R16.reuse, R14.reuse, R13.reuse ;  /* 0x0000000e100a7223 */ /* 0x1c0fe2000000400d */
[----:B------:R-:W-:Y:S02]  /*0ce0*/  ISETP.NE.AND P2, PT, R15, RZ, PT ;  /* 0x000000ff0f00720c */ /* 0x000fe40003f45270 */
[----:B------:R-:W-:Y:S01]  /*0cf0*/  LOP3.LUT R11, R3, 0x7fffff, RZ, 0xc0, !PT ;  /* 0x007fffff030b7812 */ /* 0x000fe200078ec0ff */
[----:B------:R-:W-:Y:S01]  /*0d00*/  FFMA.RP R3, R16, R14, R13 ;  /* 0x0000000e10037223 */ /* 0x000fe2000000800d */
[----:B------:R-:W-:Y:S01]  /*0d10*/  IMAD.MOV R13, RZ, RZ, -R15 ;  /* 0x000000ffff0d7224 */ /* 0x000fe200078e0a0f */
[----:B------:R-:W-:Y:S02]  /*0d20*/  ISETP.NE.AND P1, PT, R15, RZ, PT ;  /* 0x000000ff0f00720c */ /* 0x000fe40003f25270 */
[----:B------:R-:W-:-:S02]  /*0d30*/  LOP3.LUT R11, R11, 0x800000, RZ, 0xfc, !PT ;  /* 0x008000000b0b7812 */ /* 0x000fc400078efcff */
[----:B------:R-:W-:Y:S02]  /*0d40*/  FSETP.NEU.FTZ.AND P0, PT, R3, R10, PT ;  /* 0x0000000a0300720b */ /* 0x000fe40003f1d000 */
[----:B------:R-:W-:Y:S02]  /*0d50*/  SHF.L.U32 R12, R11, R12, RZ ;  /* 0x0000000c0b0c7219 */ /* 0x000fe400000006ff */
[----:B------:R-:W-:Y:S02]  /*0d60*/  SEL R10, R13, RZ, P2 ;  /* 0x000000ff0d0a7207 */ /* 0x000fe40001000000 */
[----:B------:R-:W-:Y:S02]  /*0d70*/  ISETP.NE.AND P1, PT, R12, RZ, P1 ;  /* 0x000000ff0c00720c */ /* 0x000fe40000f25270 */
[----:B------:R-:W-:Y:S02]  /*0d80*/  SHF.R.U32.HI R10, RZ, R10, R11 ;  /* 0x0000000aff0a7219 */ /* 0x000fe4000001160b */
[----:B------:R-:W-:-:S02]  /*0d90*/  PLOP3.LUT P0, PT, P0, P1, PT, 0xf8, 0x8f ;  /* 0x00000000008f781c */ /* 0x000fc40000703f70 */
[----:B------:R-:W-:Y:S02]  /*0da0*/  SHF.R.U32.HI R12, RZ, 0x1, R10 ;  /* 0x00000001ff0c7819 */ /* 0x000fe4000001160a */
[----:B------:R-:W-:-:S04]  /*0db0*/  SEL R3, RZ, 0x1, !P0 ;  /* 0x00000001ff037807 */ /* 0x000fc80004000000 */
[----:B------:R-:W-:-:S04]  /*0dc0*/  LOP3.LUT R3, R3, 0x1, R12, 0xf8, !PT ;  /* 0x0000000103037812 */ /* 0x000fc800078ef80c */
[----:B------:R-:W-:-:S04]  /*0dd0*/  LOP3.LUT R3, R3, R10, RZ, 0xc0, !PT ;  /* 0x0000000a03037212 */ /* 0x000fc800078ec0ff */
[----:B------:R-:W-:-:S04]  /*0de0*/  IADD3 R3, PT, PT, R12, R3, RZ ;  /* 0x000000030c037210 */ /* 0x000fc80007ffe0ff */
[----:B------:R-:W-:Y:S01]  /*0df0*/  LOP3.LUT R0, R3, R0, RZ, 0xfc, !PT ;  /* 0x0000000003007212 */ /* 0x000fe200078efcff */
[----:B------:R-:W-:Y:S06]  /*0e00*/  BRA `(.L_x_13) ;  /* 0x0000000000347947 */ /* 0x000fec0003800000 */
.L_x_12:
[----:B------:R-:W-:-:S04]  /*0e10*/  LOP3.LUT R0, R0, 0x80000000, RZ, 0xc0, !PT ;  /* 0x8000000000007812 */ /* 0x000fc800078ec0ff */
[----:B------:R-:W-:Y:S01]  /*0e20*/  LOP3.LUT R0, R0, 0x7f800000, RZ, 0xfc, !PT ;  /* 0x7f80000000007812 */ /* 0x000fe200078efcff */
[----:B------:R-:W-:Y:S06]  /*0e30*/  BRA `(.L_x_13) ;  /* 0x0000000000287947 */ /* 0x000fec0003800000 */
.L_x_11:
[----:B------:R-:W-:Y:S01]  /*0e40*/  IMAD R0, R11, 0x800000, R0 ;  /* 0x008000000b007824 */ /* 0x000fe200078e0200 */
[----:B------:R-:W-:Y:S06]  /*0e50*/  BRA `(.L_x_13) ;  /* 0x0000000000207947 */ /* 0x000fec0003800000 */
.L_x_10:
[----:B------:R-:W-:-:S04]  /*0e60*/  LOP3.LUT R0, R3, 0x80000000, R0, 0x48, !PT ;  /* 0x8000000003007812 */ /* 0x000fc800078e4800 */
[----:B------:R-:W-:Y:S01]  /*0e70*/  LOP3.LUT R0, R0, 0x7f800000, RZ, 0xfc, !PT ;  /* 0x7f80000000007812 */ /* 0x000fe200078efcff */
[----:B------:R-:W-:Y:S06]  /*0e80*/  BRA `(.L_x_13) ;  /* 0x0000000000147947 */ /* 0x000fec0003800000 */
.L_x_9:
[----:B------:R-:W-:Y:S01]  /*0e90*/  LOP3.LUT R0, R3, 0x80000000, R0, 0x48, !PT ;  /* 0x8000000003007812 */ /* 0x000fe200078e4800 */
[----:B------:R-:W-:Y:S06]  /*0ea0*/  BRA `(.L_x_13) ;  /* 0x00000000000c7947 */ /* 0x000fec0003800000 */
.L_x_8:
[----:B------:R-:W0:Y:S01]  /*0eb0*/  MUFU.RSQ R0, -QNAN ;  /* 0xffc0000000007908 */ /* 0x000e220000001400 */
[----:B------:R-:W-:Y:S05]  /*0ec0*/  BRA `(.L_x_13) ;  /* 0x0000000000047947 */ /* 0x000fea0003800000 */
.L_x_7:
[----:B------:R-:W-:-:S07]  /*0ed0*/  FADD.FTZ R0, R0, R3 ;  /* 0x0000000300007221 */ /* 0x000fce0000010000 */
.L_x_13:
[----:B------:R-:W-:Y:S01]  /*0ee0*/  MOV R10, R8 ;  /* 0x00000008000a7202 */ /* 0x000fe20000000f00 */
[----:B------:R-:W-:Y:S02]  /*0ef0*/  IMAD.MOV.U32 R11, RZ, RZ, 0x0 ;  /* 0x00000000ff0b7424 */ /* 0x000fe400078e00ff */
[----:B0-----:R-:W-:Y:S02]  /*0f00*/  IMAD.MOV.U32 R3, RZ, RZ, R0 ;  /* 0x000000ffff037224 */ /* 0x001fe400078e0000 */
[----:B------:R-:W-:Y:S05]  /*0f10*/  RET.REL.NODEC R10 `(_Z12CSR_AssemblyifPfS_S_S_) ;  /* 0xfffffff00a387950 */ /* 0x000fea0003c3ffff */
.L_x_14:
[----:B------:R-:W-:-:S00]  /*0f20*/  BRA `(.L_x_14) ;  /* 0xfffffffc00fc7947 */ /* 0x000fc0000383ffff */
[----:B------:R-:W-:-:S00]  /*0f30*/  NOP ;  /* 0x0000000000007918 */ /* 0x000fc00000000000 */
        /* <DEDUP_REMOVED lines=12> */
.L_x_15:


//--------------------- .nv.shared.reserved.0     --------------------------
	.section	.nv.shared.reserved.0,"aw",@nobits
	.weak		__nv_reservedSMEM_offset_0_alias
	.size		__nv_reservedSMEM_offset_0_alias, 0, 64
	.other		__nv_reservedSMEM_offset_0_alias,@"STO_CUDA_RESERVED_SHARED STV_DEFAULT"
__nv_reservedSMEM_offset_0_alias:
	.zero		0
	.zero		64


//--------------------- .nv.constant0._Z12CSR_AssemblyifPfS_S_S_ --------------------------
	.section	.nv.constant0._Z12CSR_AssemblyifPfS_S_S_,"a",@progbits
	.sectionflags	@""
	.align	4
.nv.constant0._Z12CSR_AssemblyifPfS_S_S_:
	.zero		936


//--------------------- SYMBOLS --------------------------

	.type		.nv.reservedSmem.offset0,@object
	.size		.nv.reservedSmem.offset0,0x4
